//
// Generated by NVIDIA NVVM Compiler
//
// Compiler Build ID: CL-36424714
// Cuda compilation tools, release 13.0, V13.0.88
// Based on NVVM 20.0.0
//

.version 9.0
.target sm_100
.address_size 64

	// .globl	_Z14matrixvectmultPiS_S_

.visible .entry _Z14matrixvectmultPiS_S_(
	.param .u64 .ptr .align 1 _Z14matrixvectmultPiS_S__param_0,
	.param .u64 .ptr .align 1 _Z14matrixvectmultPiS_S__param_1,
	.param .u64 .ptr .align 1 _Z14matrixvectmultPiS_S__param_2
)
{
	.reg .pred 	%p<2>;
	.reg .b32 	%r<25>;
	.reg .b64 	%rd<16>;

	ld.param.u64 	%rd7, [_Z14matrixvectmultPiS_S__param_0];
	ld.param.u64 	%rd8, [_Z14matrixvectmultPiS_S__param_1];
	ld.param.u64 	%rd6, [_Z14matrixvectmultPiS_S__param_2];
	cvta.to.global.u64 	%rd9, %rd8;
	cvta.to.global.u64 	%rd10, %rd7;
	mov.u32 	%r1, %ctaid.x;
	mov.u32 	%r11, %ntid.x;
	mul.lo.s32 	%r22, %r1, %r11;
	add.s64 	%rd1, %rd10, 8;
	add.s64 	%rd15, %rd9, 8;
	mov.b32 	%r23, 0;
	mov.u32 	%r24, %r23;
$L__BB0_1:
	mul.wide.s32 	%rd11, %r22, 4;
	add.s64 	%rd4, %rd1, %rd11;
	ld.global.u32 	%r12, [%rd4+-8];
	ld.global.u32 	%r13, [%rd15+-8];
	mad.lo.s32 	%r6, %r13, %r12, %r24;
	setp.eq.s32 	%p1, %r23, 44;
	@%p1 bra 	$L__BB0_3;
	ld.global.u32 	%r14, [%rd4+-4];
	ld.global.u32 	%r15, [%rd15+-4];
	mad.lo.s32 	%r16, %r15, %r14, %r6;
	ld.global.u32 	%r17, [%rd4];
	ld.global.u32 	%r18, [%rd15];
	mad.lo.s32 	%r19, %r18, %r17, %r16;
	ld.global.u32 	%r20, [%rd4+4];
	ld.global.u32 	%r21, [%rd15+4];
	mad.lo.s32 	%r24, %r21, %r20, %r19;
	add.s32 	%r23, %r23, 4;
	add.s32 	%r22, %r22, 4;
	add.s64 	%rd15, %rd15, 16;
	bra.uni 	$L__BB0_1;
$L__BB0_3:
	cvta.to.global.u64 	%rd12, %rd6;
	mul.wide.u32 	%rd13, %r1, 4;
	add.s64 	%rd14, %rd12, %rd13;
	st.global.u32 	[%rd14], %r6;
	ret;

}


// ===== COMPILED SASS (sm_100) =====

	.target	sm_100

	.elftype	@"ET_EXEC"


//--------------------- .note.nv.tkinfo           --------------------------
	.section	.note.nv.tkinfo,"",@"SHT_NOTE"
	.sectionflags	@"SHF_NOTE_NV_TKINFO"
	.tkinfo
        /*0018*/ 	.word	0x00000002
        /*0030*/ 	.string	""
        /*0030*/ 	.string	"ptxas"
        /*0030*/ 	.string	"Cuda compilation tools, release 13.0, V13.0.88"
        /*0030*/ 	.string	"Build cuda_13.0.r13.0/compiler.36424714_0"
        /*0030*/ 	.string	"-arch sm_100 -m 64 "



//--------------------- .note.nv.cuinfo           --------------------------
	.section	.note.nv.cuinfo,"",@"SHT_NOTE"
	.sectionflags	@"SHF_NOTE_NV_CUINFO"
        /*0018*/ 	.short	0x0002
        /*001a*/ 	.short	0x0064
        /*001c*/ 	.short	0x0082
	.zero		2


//--------------------- .nv.info                  --------------------------
	.section	.nv.info,"",@"SHT_CUDA_INFO"
	.align	4


	//----- nvinfo : EIATTR_REGCOUNT
	.align		4
        /*0000*/ 	.byte	0x04, 0x2f
        /*0002*/ 	.short	(.L_1 - .L_0)
	.align		4
.L_0:
        /*0004*/ 	.word	index@(_Z14matrixvectmultPiS_S_)
        /*0008*/ 	.word	0x00000020


	//----- nvinfo : EIATTR_FRAME_SIZE
	.align		4
.L_1:
        /*000c*/ 	.byte	0x04, 0x11
        /*000e*/ 	.short	(.L_3 - .L_2)
	.align		4
.L_2:
        /*0010*/ 	.word	index@(_Z14matrixvectmultPiS_S_)
        /*0014*/ 	.word	0x00000000


	//----- nvinfo : EIATTR_MIN_STACK_SIZE
	.align		4
.L_3:
        /*0018*/ 	.byte	0x04, 0x12
        /*001a*/ 	.short	(.L_5 - .L_4)
	.align		4
.L_4:
        /*001c*/ 	.word	index@(_Z14matrixvectmultPiS_S_)
        /*0020*/ 	.word	0x00000000
.L_5:


//--------------------- .nv.compat                --------------------------
	.section	.nv.compat,"",@"SHT_CUDA_COMPAT_INFO"
	.align	4
        /*0000*/ 	.byte	0x02, 0x09, 0x00, 0x00, 0x02, 0x02, 0x01, 0x00, 0x02, 0x05, 0x05, 0x00, 0x03, 0x07, 0x01, 0x01
        /*0010*/ 	.byte	0x02, 0x03, 0x00, 0x00, 0x02, 0x06, 0x01, 0x00, 0x04, 0x0b, 0x08, 0x00, 0x09, 0x00, 0x00, 0x00
        /*0020*/ 	.byte	0x00, 0x00, 0x00, 0x00


//--------------------- .nv.info._Z14matrixvectmultPiS_S_ --------------------------
	.section	.nv.info._Z14matrixvectmultPiS_S_,"",@"SHT_CUDA_INFO"
	.sectionflags	@""
	.align	4


	//----- nvinfo : EIATTR_CUDA_API_VERSION
	.align		4
        /*0000*/ 	.byte	0x04, 0x37
        /*0002*/ 	.short	(.L_7 - .L_6)
.L_6:
        /*0004*/ 	.word	0x00000082


	//----- nvinfo : EIATTR_KPARAM_INFO
	.align		4
.L_7:
        /*0008*/ 	.byte	0x04, 0x17
        /*000a*/ 	.short	(.L_9 - .L_8)
.L_8:
        /*000c*/ 	.word	0x00000000
        /*0010*/ 	.short	0x0002
        /*0012*/ 	.short	0x0010
        /*0014*/ 	.byte	0x00, 0xf5, 0x21, 0x00


	//----- nvinfo : EIATTR_KPARAM_INFO
	.align		4
.L_9:
        /*0018*/ 	.byte	0x04, 0x17
        /*001a*/ 	.short	(.L_11 - .L_10)
.L_10:
        /*001c*/ 	.word	0x00000000
        /*0020*/ 	.short	0x0001
        /*0022*/ 	.short	0x0008
        /*0024*/ 	.byte	0x00, 0xf5, 0x21, 0x00


	//----- nvinfo : EIATTR_KPARAM_INFO
	.align		4
.L_11:
        /*0028*/ 	.byte	0x04, 0x17
        /*002a*/ 	.short	(.L_13 - .L_12)
.L_12:
        /*002c*/ 	.word	0x00000000
        /*0030*/ 	.short	0x0000
        /*0032*/ 	.short	0x0000
        /*0034*/ 	.byte	0x00, 0xf5, 0x21, 0x00


	//----- nvinfo : EIATTR_SPARSE_MMA_MASK
	.align		4
.L_13:
        /*0038*/ 	.byte	0x03, 0x50
        /*003a*/ 	.short	0x0000


	//----- nvinfo : EIATTR_MAXREG_COUNT
	.align		4
        /*003c*/ 	.byte	0x03, 0x1b
        /*003e*/ 	.short	0x00ff


	//----- nvinfo : EIATTR_MERCURY_ISA_VERSION
	.align		4
        /*0040*/ 	.byte	0x03, 0x5f
        /*0042*/ 	.short	0x0101


	//----- nvinfo : EIATTR_VRC_CTA_INIT_COUNT
	.align		4
        /*0044*/ 	.byte	0x02, 0x4a
	.zero		1
	.zero		1


	//----- nvinfo : EIATTR_EXIT_INSTR_OFFSETS
	.align		4
        /*0048*/ 	.byte	0x04, 0x1c
        /*004a*/ 	.short	(.L_15 - .L_14)


	//   ....[0]....
.L_14:
        /*004c*/ 	.word	0x00000aa0


	//----- nvinfo : EIATTR_CBANK_PARAM_SIZE
	.align		4
.L_15:
        /*0050*/ 	.byte	0x03, 0x19
        /*0052*/ 	.short	0x0018


	//----- nvinfo : EIATTR_PARAM_CBANK
	.align		4
        /*0054*/ 	.byte	0x04, 0x0a
        /*0056*/ 	.short	(.L_17 - .L_16)
	.align		4
.L_16:
        /*0058*/ 	.word	index@(.nv.constant0._Z14matrixvectmultPiS_S_)
        /*005c*/ 	.short	0x0380
        /*005e*/ 	.short	0x0018


	//----- nvinfo : EIATTR_SW_WAR
	.align		4
.L_17:
        /*0060*/ 	.byte	0x04, 0x36
        /*0062*/ 	.short	(.L_19 - .L_18)
.L_18:
        /*0064*/ 	.word	0x00000008
.L_19:


//--------------------- .nv.callgraph             --------------------------
	.section	.nv.callgraph,"",@"SHT_CUDA_CALLGRAPH"
	.align	4
	.sectionentsize	8
	.align		4
        /*0000*/ 	.word	0x00000000
	.align		4
        /*0004*/ 	.word	0xffffffff
	.align		4
        /*0008*/ 	.word	0x00000000
	.align		4
        /*000c*/ 	.word	0xfffffffe
	.align		4
        /*0010*/ 	.word	0x00000000
	.align		4
        /*0014*/ 	.word	0xfffffffd
	.align		4
        /*0018*/ 	.word	0x00000000
	.align		4
        /*001c*/ 	.word	0xfffffffc


//--------------------- .text._Z14matrixvectmultPiS_S_ --------------------------
	.section	.text._Z14matrixvectmultPiS_S_,"ax",@progbits
	.align	128
        .global         _Z14matrixvectmultPiS_S_
        .type           _Z14matrixvectmultPiS_S_,@function
        .size           _Z14matrixvectmultPiS_S_,(.L_x_1 - _Z14matrixvectmultPiS_S_)
        .other          _Z14matrixvectmultPiS_S_,@"STO_CUDA_ENTRY STV_DEFAULT"
_Z14matrixvectmultPiS_S_:
.text._Z14matrixvectmultPiS_S_:
[----:B------:R-:W-:Y:S01]  /*0000*/  LDC R1, c[0x0][0x37c] ;  /* 0x0000df00ff017b82 */ /* 0x000fe20000000800 */
[----:B------:R-:W0:Y:S07]  /*0010*/  S2R R10, SR_CTAID.X ;  /* 0x00000000000a7919 */ /* 0x000e2e0000002500 */
[----:B------:R-:W1:Y:S01]  /*0020*/  LDC.64 R4, c[0x0][0x380] ;  /* 0x0000e000ff047b82 */ /* 0x000e620000000a00 */
[----:B------:R-:W0:Y:S01]  /*0030*/  LDCU UR6, c[0x0][0x360] ;  /* 0x00006c00ff0677ac */ /* 0x000e220008000800 */
[----:B------:R-:W2:Y:S06]  /*0040*/  LDCU.64 UR4, c[0x0][0x358] ;  /* 0x00006b00ff0477ac */ /* 0x000eac0008000a00 */
[----:B------:R-:W2:Y:S01]  /*0050*/  LDC.64 R2, c[0x0][0x388] ;  /* 0x0000e200ff027b82 */ /* 0x000ea20000000a00 */
[----:B-1----:R-:W-:-:S04]  /*0060*/  IADD3 R4, P0, PT, R4, 0x8, RZ ;  /* 0x0000000804047810 */ /* 0x002fc80007f1e0ff */
[----:B------:R-:W-:Y:S01]  /*0070*/  IADD3.X R5, PT, PT, RZ, R5, RZ, P0, !PT ;  /* 0x00000005ff057210 */ /* 0x000fe200007fe4ff */
[----:B0-----:R-:W-:Y:S01]  /*0080*/  IMAD R15, R10, UR6, RZ ;  /* 0x000000060a0f7c24 */ /* 0x001fe2000f8e02ff */
[----:B--2---:R-:W2:Y:S03]  /*0090*/  LDG.E R22, desc[UR4][R2.64] ;  /* 0x0000000402167981 */ /* 0x004ea6000c1e1900 */
[C---:B------:R-:W-:Y:S01]  /*00a0*/  IMAD.WIDE R6, R15.reuse, 0x4, R4 ;  /* 0x000000040f067825 */ /* 0x040fe200078e0204 */
[----:B------:R-:W3:Y:S04]  /*00b0*/  LDG.E R20, desc[UR4][R2.64+0x4] ;  /* 0x0000040402147981 */ /* 0x000ee8000c1e1900 */
[----:B------:R-:W2:Y:S04]  /*00c0*/  LDG.E R25, desc[UR4][R6.64+-0x8] ;  /* 0xfffff80406197981 */ /* 0x000ea8000c1e1900 */
[----:B------:R-:W3:Y:S01]  /*00d0*/  LDG.E R23, desc[UR4][R6.64+-0x4] ;  /* 0xfffffc0406177981 */ /* 0x000ee2000c1e1900 */
[----:B------:R-:W-:-:S03]  /*00e0*/  IADD3 R9, PT, PT, R15, 0x4, RZ ;  /* 0x000000040f097810 */ /* 0x000fc60007ffe0ff */
[----:B------:R-:W4:Y:S04]  /*00f0*/  LDG.E R18, desc[UR4][R2.64+0x8] ;  /* 0x0000080402127981 */ /* 0x000f28000c1e1900 */
[----:B------:R-:W4:Y:S01]  /*0100*/  LDG.E R21, desc[UR4][R6.64] ;  /* 0x0000000406157981 */ /* 0x000f22000c1e1900 */
[----:B------:R-:W-:-:S03]  /*0110*/  IMAD.WIDE R8, R9, 0x4, R4 ;  /* 0x0000000409087825 */ /* 0x000fc600078e0204 */
[----:B------:R0:W5:Y:S04]  /*0120*/  LDG.E R16, desc[UR4][R6.64+0x4] ;  /* 0x0000040406107981 */ /* 0x000168000c1e1900 */
[----:B------:R-:W5:Y:S04]  /*0130*/  LDG.E R29, desc[UR4][R2.64+0xc] ;  /* 0x00000c04021d7981 */ /* 0x000f68000c1e1900 */
[----:B------:R-:W5:Y:S04]  /*0140*/  LDG.E R12, desc[UR4][R2.64+0x10] ;  /* 0x00001004020c7981 */ /* 0x000f68000c1e1900 */
[----:B------:R-:W5:Y:S04]  /*0150*/  LDG.E R13, desc[UR4][R8.64+-0x8] ;  /* 0xfffff804080d7981 */ /* 0x000f68000c1e1900 */
[----:B------:R-:W5:Y:S04]  /*0160*/  LDG.E R14, desc[UR4][R2.64+0x14] ;  /* 0x00001404020e7981 */ /* 0x000f68000c1e1900 */
[----:B------:R-:W5:Y:S04]  /*0170*/  LDG.E R17, desc[UR4][R8.64+-0x4] ;  /* 0xfffffc0408117981 */ /* 0x000f68000c1e1900 */
[----:B------:R-:W5:Y:S04]  /*0180*/  LDG.E R0, desc[UR4][R2.64+0x18] ;  /* 0x0000180402007981 */ /* 0x000f68000c1e1900 */
[----:B------:R-:W5:Y:S01]  /*0190*/  LDG.E R11, desc[UR4][R8.64] ;  /* 0x00000004080b7981 */ /* 0x000f62000c1e1900 */
[----:B0-----:R-:W-:-:S03]  /*01a0*/  IADD3 R7, PT, PT, R15, 0x8, RZ ;  /* 0x000000080f077810 */ /* 0x001fc60007ffe0ff */
[----:B------:R0:W5:Y:S02]  /*01b0*/  LDG.E R19, desc[UR4][R8.64+0x4] ;  /* 0x0000040408137981 */ /* 0x000164000c1e1900 */
[----:B------:R-:W-:Y:S02]  /*01c0*/  IMAD.WIDE R6, R7, 0x4, R4 ;  /* 0x0000000407067825 */ /* 0x000fe400078e0204 */
[----:B------:R-:W5:Y:S04]  /*01d0*/  LDG.E R24, desc[UR4][R2.64+0x1c] ;  /* 0x00001c0402187981 */ /* 0x000f68000c1e1900 */
[----:B------:R-:W5:Y:S01]  /*01e0*/  LDG.E R27, desc[UR4][R6.64+-0x8] ;  /* 0xfffff804061b7981 */ /* 0x000f62000c1e1900 */
[----:B--2---:R-:W-:-:S03]  /*01f0*/  IMAD R25, R25, R22, RZ ;  /* 0x0000001619197224 */ /* 0x004fc600078e02ff */
[----:B------:R-:W2:Y:S01]  /*0200*/  LDG.E R22, desc[UR4][R2.64+0x20] ;  /* 0x0000200402167981 */ /* 0x000ea2000c1e1900 */
[----:B---3--:R-:W-:-:S03]  /*0210*/  IMAD R23, R23, R20, R25 ;  /* 0x0000001417177224 */ /* 0x008fc600078e0219 */
[----:B------:R-:W3:Y:S04]  /*0220*/  LDG.E R20, desc[UR4][R2.64+0x24] ;  /* 0x0000240402147981 */ /* 0x000ee8000c1e1900 */
[----:B------:R-:W3:Y:S01]  /*0230*/  LDG.E R25, desc[UR4][R6.64+-0x4] ;  /* 0xfffffc0406197981 */ /* 0x000ee2000c1e1900 */
[----:B----4-:R-:W-:-:S03]  /*0240*/  IMAD R26, R21, R18, R23 ;  /* 0x00000012151a7224 */ /* 0x010fc600078e0217 */
[----:B------:R-:W4:Y:S01]  /*0250*/  LDG.E R18, desc[UR4][R2.64+0x28] ;  /* 0x0000280402127981 */ /* 0x000f22000c1e1900 */
[----:B0-----:R-:W-:-:S03]  /*0260*/  IADD3 R9, PT, PT, R15, 0xc, RZ ;  /* 0x0000000c0f097810 */ /* 0x001fc60007ffe0ff */
[----:B------:R-:W4:Y:S01]  /*0270*/  LDG.E R23, desc[UR4][R6.64] ;  /* 0x0000000406177981 */ /* 0x000f22000c1e1900 */
[----:B-----5:R-:W-:-:S03]  /*0280*/  IMAD R16, R16, R29, R26 ;  /* 0x0000001d10107224 */ /* 0x020fc600078e021a */
[----:B------:R0:W5:Y:S01]  /*0290*/  LDG.E R21, desc[UR4][R6.64+0x4] ;  /* 0x0000040406157981 */ /* 0x000162000c1e1900 */
[----:B------:R-:W-:-:S03]  /*02a0*/  IMAD.WIDE R8, R9, 0x4, R4 ;  /* 0x0000000409087825 */ /* 0x000fc600078e0204 */
[----:B------:R-:W5:Y:S01]  /*02b0*/  LDG.E R26, desc[UR4][R2.64+0x2c] ;  /* 0x00002c04021a7981 */ /* 0x000f62000c1e1900 */
[----:B------:R-:W-:-:S03]  /*02c0*/  IMAD R16, R13, R12, R16 ;  /* 0x0000000c0d107224 */ /* 0x000fc600078e0210 */
[----:B------:R-:W5:Y:S04]  /*02d0*/  LDG.E R12, desc[UR4][R2.64+0x30] ;  /* 0x00003004020c7981 */ /* 0x000f68000c1e1900 */
[----:B------:R-:W5:Y:S01]  /*02e0*/  LDG.E R13, desc[UR4][R8.64+-0x8] ;  /* 0xfffff804080d7981 */ /* 0x000f62000c1e1900 */
[----:B------:R-:W-:-:S03]  /*02f0*/  IMAD R16, R17, R14, R16 ;  /* 0x0000000e11107224 */ /* 0x000fc600078e0210 */
[----:B------:R-:W5:Y:S04]  /*0300*/  LDG.E R14, desc[UR4][R2.64+0x34] ;  /* 0x00003404020e7981 */ /* 0x000f68000c1e1900 */
[----:B------:R-:W5:Y:S01]  /*0310*/  LDG.E R17, desc[UR4][R8.64+-0x4] ;  /* 0xfffffc0408117981 */ /* 0x000f62000c1e1900 */
[----:B0-----:R-:W-:-:S03]  /*0320*/  IMAD R6, R11, R0, R16 ;  /* 0x000000000b067224 */ /* 0x001fc600078e0210 */
[----:B------:R-:W5:Y:S04]  /*0330*/  LDG.E R0, desc[UR4][R2.64+0x38] ;  /* 0x0000380402007981 */ /* 0x000f68000c1e1900 */
[----:B------:R-:W5:Y:S01]  /*0340*/  LDG.E R11, desc[UR4][R8.64] ;  /* 0x00000004080b7981 */ /* 0x000f62000c1e1900 */
[----:B------:R-:W-:Y:S01]  /*0350*/  IADD3 R7, PT, PT, R15, 0x10, RZ ;  /* 0x000000100f077810 */ /* 0x000fe20007ffe0ff */
[----:B------:R-:W-:Y:S02]  /*0360*/  IMAD R24, R19, R24, R6 ;  /* 0x0000001813187224 */ /* 0x000fe400078e0206 */
[----:B------:R4:W5:Y:S02]  /*0370*/  LDG.E R16, desc[UR4][R8.64+0x4] ;  /* 0x0000040408107981 */ /* 0x000964000c1e1900 */
[----:B------:R-:W-:-:S02]  /*0380*/  IMAD.WIDE R6, R7, 0x4, R4 ;  /* 0x0000000407067825 */ /* 0x000fc400078e0204 */
[----:B------:R-:W5:Y:S02]  /*0390*/  LDG.E R19, desc[UR4][R2.64+0x3c] ;  /* 0x00003c0402137981 */ /* 0x000f64000c1e1900 */
[----:B--2---:R-:W-:Y:S02]  /*03a0*/  IMAD R22, R27, R22, R24 ;  /* 0x000000161b167224 */ /* 0x004fe400078e0218 */
[----:B------:R-:W2:Y:S04]  /*03b0*/  LDG.E R24, desc[UR4][R2.64+0x40] ;  /* 0x0000400402187981 */ /* 0x000ea8000c1e1900 */
[----:B------:R-:W2:Y:S01]  /*03c0*/  LDG.E R27, desc[UR4][R6.64+-0x8] ;  /* 0xfffff804061b7981 */ /* 0x000ea2000c1e1900 */
[----:B---3--:R-:W-:-:S03]  /*03d0*/  IMAD R20, R25, R20, R22 ;  /* 0x0000001419147224 */ /* 0x008fc600078e0216 */
[----:B------:R-:W3:Y:S04]  /*03e0*/  LDG.E R22, desc[UR4][R2.64+0x44] ;  /* 0x0000440402167981 */ /* 0x000ee8000c1e1900 */
[----:B------:R-:W3:Y:S01]  /*03f0*/  LDG.E R25, desc[UR4][R6.64+-0x4] ;  /* 0xfffffc0406197981 */ /* 0x000ee2000c1e1900 */
[----:B----4-:R-:W-:-:S03]  /*0400*/  IMAD R8, R23, R18, R20 ;  /* 0x0000001217087224 */ /* 0x010fc600078e0214 */
[----:B------:R-:W4:Y:S01]  /*0410*/  LDG.E R20, desc[UR4][R6.64] ;  /* 0x0000000406147981 */ /* 0x000f22000c1e1900 */
[----:B------:R-:W-:-:S03]  /*0420*/  IADD3 R9, PT, PT, R15, 0x14, RZ ;  /* 0x000000140f097810 */ /* 0x000fc60007ffe0ff */
        /* <DEDUP_REMOVED lines=11> */
[----:B------:R-:W-:-:S03]  /*04e0*/  IMAD R26, R11, R0, R26 ;  /* 0x000000000b1a7224 */ /* 0x000fc600078e021a */
[----:B------:R-:W5:Y:S04]  /*04f0*/  LDG.E R11, desc[UR4][R2.64+0x58] ;  /* 0x00005804020b7981 */ /* 0x000f68000c1e1900 */
[----:B------:R-:W5:Y:S01]  /*0500*/  LDG.E R0, desc[UR4][R8.64] ;  /* 0x0000000408007981 */ /* 0x000f62000c1e1900 */
[----:B0-----:R-:W-:Y:S01]  /*0510*/  IADD3 R7, PT, PT, R15, 0x18, RZ ;  /* 0x000000180f077810 */ /* 0x001fe20007ffe0ff */
        /* <DEDUP_REMOVED lines=10> */
[----:B----4-:R-:W-:Y:S01]  /*05c0*/  IMAD R20, R20, R23, R26 ;  /* 0x0000001714147224 */ /* 0x010fe200078e021a */
[----:B0-----:R-:W-:Y:S02]  /*05d0*/  IADD3 R9, PT, PT, R15, 0x1c, RZ ;  /* 0x0000001c0f097810 */ /* 0x001fe40007ffe0ff */
[----:B------:R-:W4:Y:S01]  /*05e0*/  LDG.E R23, desc[UR4][R2.64+0x6c] ;  /* 0x00006c0402177981 */ /* 0x000f22000c1e1900 */
[----:B-----5:R-:W-:-:S03]  /*05f0*/  IMAD R26, R18, R21, R20 ;  /* 0x00000015121a7224 */ /* 0x020fc600078e0214 */
[----:B------:R-:W5:Y:S01]  /*0600*/  LDG.E R21, desc[UR4][R2.64+0x68] ;  /* 0x0000680402157981 */ /* 0x000f62000c1e1900 */
[----:B------:R-:W-:-:S03]  /*0610*/  IMAD.WIDE R8, R9, 0x4, R4 ;  /* 0x0000000409087825 */ /* 0x000fc600078e0204 */
[----:B------:R-:W5:Y:S04]  /*0620*/  LDG.E R18, desc[UR4][R6.64] ;  /* 0x0000000406127981 */ /* 0x000f68000c1e1900 */
[----:B------:R0:W4:Y:S01]  /*0630*/  LDG.E R20, desc[UR4][R6.64+0x4] ;  /* 0x0000040406147981 */ /* 0x000122000c1e1900 */
[----:B------:R-:W-:-:S03]  /*0640*/  IMAD R26, R13, R12, R26 ;  /* 0x0000000c0d1a7224 */ /* 0x000fc600078e021a */
[----:B------:R-:W4:Y:S04]  /*0650*/  LDG.E R13, desc[UR4][R2.64+0x70] ;  /* 0x00007004020d7981 */ /* 0x000f28000c1e1900 */
[----:B------:R-:W4:Y:S01]  /*0660*/  LDG.E R12, desc[UR4][R8.64+-0x8] ;  /* 0xfffff804080c7981 */ /* 0x000f22000c1e1900 */
[----:B------:R-:W-:-:S03]  /*0670*/  IMAD R26, R14, R17, R26 ;  /* 0x000000110e1a7224 */ /* 0x000fc600078e021a */
[----:B------:R-:W4:Y:S04]  /*0680*/  LDG.E R17, desc[UR4][R2.64+0x74] ;  /* 0x0000740402117981 */ /* 0x000f28000c1e1900 */
[----:B------:R-:W4:Y:S01]  /*0690*/  LDG.E R14, desc[UR4][R8.64+-0x4] ;  /* 0xfffffc04080e7981 */ /* 0x000f22000c1e1900 */
[----:B------:R-:W-:-:S03]  /*06a0*/  IMAD R28, R0, R11, R26 ;  /* 0x0000000b001c7224 */ /* 0x000fc600078e021a */
[----:B------:R-:W4:Y:S04]  /*06b0*/  LDG.E R11, desc[UR4][R2.64+0x78] ;  /* 0x00007804020b7981 */ /* 0x000f28000c1e1900 */
[----:B------:R-:W4:Y:S01]  /*06c0*/  LDG.E R0, desc[UR4][R8.64] ;  /* 0x0000000408007981 */ /* 0x000f22000c1e1900 */
[----:B0-----:R-:W-:Y:S01]  /*06d0*/  IADD3 R7, PT, PT, R15, 0x20, RZ ;  /* 0x000000200f077810 */ /* 0x001fe20007ffe0ff */
[----:B------:R-:W-:Y:S02]  /*06e0*/  IMAD R16, R19, R16, R28 ;  /* 0x0000001013107224 */ /* 0x000fe400078e021c */
[----:B------:R0:W4:Y:S04]  /*06f0*/  LDG.E R29, desc[UR4][R8.64+0x4] ;  /* 0x00000404081d7981 */ /* 0x000128000c1e1900 */
[----:B------:R-:W4:Y:S01]  /*0700*/  LDG.E R26, desc[UR4][R2.64+0x7c] ;  /* 0x00007c04021a7981 */ /* 0x000f22000c1e1900 */
[----:B------:R-:W-:-:S03]  /*0710*/  IMAD.WIDE R6, R7, 0x4, R4 ;  /* 0x0000000407067825 */ /* 0x000fc600078e0204 */
[----:B------:R-:W4:Y:S04]  /*0720*/  LDG.E R19, desc[UR4][R2.64+0x80] ;  /* 0x0000800402137981 */ /* 0x000f28000c1e1900 */
[----:B------:R-:W4:Y:S01]  /*0730*/  LDG.E R28, desc[UR4][R2.64+0xa8] ;  /* 0x0000a804021c7981 */ /* 0x000f22000c1e1900 */
[----:B--2---:R-:W-:-:S03]  /*0740*/  IMAD R24, R24, R27, R16 ;  /* 0x0000001b18187224 */ /* 0x004fc600078e0210 */
[----:B------:R-:W2:Y:S01]  /*0750*/  LDG.E R16, desc[UR4][R6.64+-0x8] ;  /* 0xfffff80406107981 */ /* 0x000ea2000c1e1900 */
[----:B---3--:R-:W-:-:S03]  /*0760*/  IMAD R24, R22, R25, R24 ;  /* 0x0000001916187224 */ /* 0x008fc600078e0218 */
[----:B------:R-:W3:Y:S04]  /*0770*/  LDG.E R25, desc[UR4][R2.64+0x84] ;  /* 0x0000840402197981 */ /* 0x000ee8000c1e1900 */
[----:B------:R-:W3:Y:S01]  /*0780*/  LDG.E R22, desc[UR4][R6.64+-0x4] ;  /* 0xfffffc0406167981 */ /* 0x000ee2000c1e1900 */
[C---:B0-----:R-:W-:Y:S01]  /*0790*/  IADD3 R9, PT, PT, R15.reuse, 0x24, RZ ;  /* 0x000000240f097810 */ /* 0x041fe20007ffe0ff */
[----:B-----5:R-:W-:Y:S02]  /*07a0*/  IMAD R18, R18, R21, R24 ;  /* 0x0000001512127224 */ /* 0x020fe400078e0218 */
[----:B------:R-:W5:Y:S02]  /*07b0*/  LDG.E R21, desc[UR4][R2.64+0x94] ;  /* 0x0000940402157981 */ /* 0x000f64000c1e1900 */
[----:B----4-:R-:W-:Y:S01]  /*07c0*/  IMAD R18, R20, R23, R18 ;  /* 0x0000001714127224 */ /* 0x010fe200078e0212 */
[----:B------:R-:W-:Y:S01]  /*07d0*/  IADD3 R27, PT, PT, R15, 0x2c, RZ ;  /* 0x0000002c0f1b7810 */ /* 0x000fe20007ffe0ff */
[----:B------:R-:W4:Y:S02]  /*07e0*/  LDG.E R24, desc[UR4][R2.64+0x9c] ;  /* 0x00009c0402187981 */ /* 0x000f24000c1e1900 */
[----:B------:R-:W-:-:S02]  /*07f0*/  IMAD R8, R12, R13, R18 ;  /* 0x0000000d0c087224 */ /* 0x000fc400078e0212 */
[----:B------:R-:W5:Y:S04]  /*0800*/  LDG.E R12, desc[UR4][R2.64+0x88] ;  /* 0x00008804020c7981 */ /* 0x000f68000c1e1900 */
[----:B------:R-:W5:Y:S01]  /*0810*/  LDG.E R13, desc[UR4][R6.64] ;  /* 0x00000004060d7981 */ /* 0x000f62000c1e1900 */
[----:B------:R-:W-:Y:S02]  /*0820*/  IMAD R14, R14, R17, R8 ;  /* 0x000000110e0e7224 */ /* 0x000fe400078e0208 */
[----:B------:R-:W-:Y:S01]  /*0830*/  IMAD.WIDE R8, R9, 0x4, R4 ;  /* 0x0000000409087825 */ /* 0x000fe200078e0204 */
[----:B------:R0:W4:Y:S04]  /*0840*/  LDG.E R18, desc[UR4][R6.64+0x4] ;  /* 0x0000040406127981 */ /* 0x000128000c1e1900 */
[----:B------:R-:W4:Y:S01]  /*0850*/  LDG.E R17, desc[UR4][R2.64+0x8c] ;  /* 0x00008c0402117981 */ /* 0x000f22000c1e1900 */
[----:B------:R-:W-:-:S03]  /*0860*/  IMAD R14, R0, R11, R14 ;  /* 0x0000000b000e7224 */ /* 0x000fc600078e020e */
[----:B------:R-:W4:Y:S04]  /*0870*/  LDG.E R0, desc[UR4][R2.64+0x90] ;  /* 0x0000900402007981 */ /* 0x000f28000c1e1900 */
[----:B------:R-:W4:Y:S01]  /*0880*/  LDG.E R11, desc[UR4][R8.64+-0x8] ;  /* 0xfffff804080b7981 */ /* 0x000f22000c1e1900 */
[----:B0-----:R-:W-:-:S03]  /*0890*/  IADD3 R7, PT, PT, R15, 0x28, RZ ;  /* 0x000000280f077810 */ /* 0x001fc60007ffe0ff */
[----:B------:R-:W4:Y:S01]  /*08a0*/  LDG.E R20, desc[UR4][R8.64+-0x4] ;  /* 0xfffffc0408147981 */ /* 0x000f22000c1e1900 */
[----:B------:R-:W-:-:S03]  /*08b0*/  IMAD R26, R29, R26, R14 ;  /* 0x0000001a1d1a7224 */ /* 0x000fc600078e020e */
[----:B------:R-:W4:Y:S01]  /*08c0*/  LDG.E R14, desc[UR4][R2.64+0x98] ;  /* 0x00009804020e7981 */ /* 0x000f22000c1e1900 */
[----:B------:R-:W-:-:S03]  /*08d0*/  IMAD.WIDE R6, R7, 0x4, R4 ;  /* 0x0000000407067825 */ /* 0x000fc600078e0204 */
[----:B------:R-:W4:Y:S04]  /*08e0*/  LDG.E R15, desc[UR4][R8.64] ;  /* 0x00000004080f7981 */ /* 0x000f28000c1e1900 */
[----:B------:R0:W4:Y:S01]  /*08f0*/  LDG.E R23, desc[UR4][R8.64+0x4] ;  /* 0x0000040408177981 */ /* 0x000122000c1e1900 */
[----:B------:R-:W-:-:S03]  /*0900*/  IMAD.WIDE R4, R27, 0x4, R4 ;  /* 0x000000041b047825 */ /* 0x000fc600078e0204 */
[----:B------:R-:W4:Y:S04]  /*0910*/  LDG.E R27, desc[UR4][R6.64] ;  /* 0x00000004061b7981 */ /* 0x000f28000c1e1900 */
[----:B------:R1:W4:Y:S01]  /*0920*/  LDG.E R4, desc[UR4][R4.64+-0x8] ;  /* 0xfffff80404047981 */ /* 0x000322000c1e1900 */
[----:B0-----:R-:W0:Y:S03]  /*0930*/  LDC.64 R8, c[0x0][0x390] ;  /* 0x0000e400ff087b82 */ /* 0x001e260000000a00 */
[----:B------:R-:W4:Y:S04]  /*0940*/  LDG.E R29, desc[UR4][R2.64+0xb0] ;  /* 0x0000b004021d7981 */ /* 0x000f28000c1e1900 */
[----:B------:R-:W1:Y:S01]  /*0950*/  LDG.E R5, desc[UR4][R6.64+0x4] ;  /* 0x0000040406057981 */ /* 0x000e62000c1e1900 */
[----:B--2---:R-:W-:-:S03]  /*0960*/  IMAD R26, R16, R19, R26 ;  /* 0x00000013101a7224 */ /* 0x004fc600078e021a */
[----:B------:R-:W2:Y:S04]  /*0970*/  LDG.E R19, desc[UR4][R2.64+0xa0] ;  /* 0x0000a00402137981 */ /* 0x000ea8000c1e1900 */
[----:B------:R-:W2:Y:S01]  /*0980*/  LDG.E R16, desc[UR4][R6.64+-0x8] ;  /* 0xfffff80406107981 */ /* 0x000ea2000c1e1900 */
[----:B---3--:R-:W-:-:S03]  /*0990*/  IMAD R26, R22, R25, R26 ;  /* 0x00000019161a7224 */ /* 0x008fc600078e021a */
[----:B------:R-:W3:Y:S04]  /*09a0*/  LDG.E R25, desc[UR4][R2.64+0xa4] ;  /* 0x0000a40402197981 */ /* 0x000ee8000c1e1900 */
[----:B------:R-:W3:Y:S04]  /*09b0*/  LDG.E R22, desc[UR4][R6.64+-0x4] ;  /* 0xfffffc0406167981 */ /* 0x000ee8000c1e1900 */
[----:B------:R-:W1:Y:S01]  /*09c0*/  LDG.E R6, desc[UR4][R2.64+0xac] ;  /* 0x0000ac0402067981 */ /* 0x000e62000c1e1900 */
[----:B-----5:R-:W-:-:S04]  /*09d0*/  IMAD R12, R13, R12, R26 ;  /* 0x0000000c0d0c7224 */ /* 0x020fc800078e021a */
[----:B----4-:R-:W-:-:S04]  /*09e0*/  IMAD R12, R18, R17, R12 ;  /* 0x00000011120c7224 */ /* 0x010fc800078e020c */
[----:B------:R-:W-:-:S04]  /*09f0*/  IMAD R0, R11, R0, R12 ;  /* 0x000000000b007224 */ /* 0x000fc800078e020c */
[----:B------:R-:W-:-:S04]  /*0a00*/  IMAD R0, R20, R21, R0 ;  /* 0x0000001514007224 */ /* 0x000fc800078e0200 */
[----:B------:R-:W-:-:S04]  /*0a10*/  IMAD R0, R15, R14, R0 ;  /* 0x0000000e0f007224 */ /* 0x000fc800078e0200 */
[----:B------:R-:W-:Y:S02]  /*0a20*/  IMAD R0, R23, R24, R0 ;  /* 0x0000001817007224 */ /* 0x000fe400078e0200 */
[----:B0-----:R-:W-:-:S04]  /*0a30*/  IMAD.WIDE.U32 R8, R10, 0x4, R8 ;  /* 0x000000040a087825 */ /* 0x001fc800078e0008 */
[----:B--2---:R-:W-:-:S04]  /*0a40*/  IMAD R0, R16, R19, R0 ;  /* 0x0000001310007224 */ /* 0x004fc800078e0200 */
[----:B---3--:R-:W-:-:S04]  /*0a50*/  IMAD R22, R22, R25, R0 ;  /* 0x0000001916167224 */ /* 0x008fc800078e0200 */
[----:B------:R-:W-:-:S04]  /*0a60*/  IMAD R22, R27, R28, R22 ;  /* 0x0000001c1b167224 */ /* 0x000fc800078e0216 */
[----:B-1----:R-:W-:-:S04]  /*0a70*/  IMAD R5, R5, R6, R22 ;  /* 0x0000000605057224 */ /* 0x002fc800078e0216 */
[----:B------:R-:W-:-:S05]  /*0a80*/  IMAD R5, R4, R29, R5 ;  /* 0x0000001d04057224 */ /* 0x000fca00078e0205 */
[----:B------:R-:W-:Y:S01]  /*0a90*/  STG.E desc[UR4][R8.64], R5 ;  /* 0x0000000508007986 */ /* 0x000fe2000c101904 */
[----:B------:R-:W-:Y:S05]  /*0aa0*/  EXIT ;  /* 0x000000000000794d */ /* 0x000fea0003800000 */
.L_x_0:
[----:B------:R-:W-:-:S00]  /*0ab0*/  BRA `(.L_x_0) ;  /* 0xfffffffc00fc7947 */ /* 0x000fc0000383ffff */
[----:B------:R-:W-:-:S00]  /*0ac0*/  NOP ;  /* 0x0000000000007918 */ /* 0x000fc00000000000 */
        /* <DEDUP_REMOVED lines=11> */
.L_x_1:


//--------------------- .nv.shared.reserved.0     --------------------------
	.section	.nv.shared.reserved.0,"aw",@nobits
	.weak		__nv_reservedSMEM_offset_0_alias
	.size		__nv_reservedSMEM_offset_0_alias, 0, 64
	.other		__nv_reservedSMEM_offset_0_alias,@"STO_CUDA_RESERVED_SHARED STV_DEFAULT"
__nv_reservedSMEM_offset_0_alias:
	.zero		0
	.zero		64


//--------------------- .nv.constant0._Z14matrixvectmultPiS_S_ --------------------------
	.section	.nv.constant0._Z14matrixvectmultPiS_S_,"a",@progbits
	.sectionflags	@""
	.align	4
.nv.constant0._Z14matrixvectmultPiS_S_:
	.zero		920


//--------------------- SYMBOLS --------------------------

	.type		.nv.reservedSmem.offset0,@object
	.size		.nv.reservedSmem.offset0,0x4
